//
// Generated by NVIDIA NVVM Compiler
//
// Compiler Build ID: CL-36424714
// Cuda compilation tools, release 13.0, V13.0.88
// Based on NVVM 20.0.0
//

.version 9.0
.target sm_100
.address_size 64

	// .globl	_Z9reduce_v1ILi256EEvPfS0_
// _ZZ9reduce_v1ILi256EEvPfS0_E4smem has been demoted

.visible .entry _Z9reduce_v1ILi256EEvPfS0_(
	.param .u64 .ptr .align 1 _Z9reduce_v1ILi256EEvPfS0__param_0,
	.param .u64 .ptr .align 1 _Z9reduce_v1ILi256EEvPfS0__param_1
)
{
	.reg .pred 	%p<5>;
	.reg .b32 	%r<20>;
	.reg .b32 	%f<6>;
	.reg .b64 	%rd<9>;
	// demoted variable
	.shared .align 4 .b8 _ZZ9reduce_v1ILi256EEvPfS0_E4smem[1024];
	ld.param.u64 	%rd2, [_Z9reduce_v1ILi256EEvPfS0__param_0];
	ld.param.u64 	%rd1, [_Z9reduce_v1ILi256EEvPfS0__param_1];
	cvta.to.global.u64 	%rd3, %rd2;
	mov.u32 	%r1, %tid.x;
	mov.u32 	%r2, %ctaid.x;
	shl.b32 	%r7, %r2, 8;
	add.s32 	%r8, %r7, %r1;
	mul.wide.u32 	%rd4, %r8, 4;
	add.s64 	%rd5, %rd3, %rd4;
	ld.global.f32 	%f1, [%rd5];
	shl.b32 	%r9, %r1, 2;
	mov.u32 	%r10, _ZZ9reduce_v1ILi256EEvPfS0_E4smem;
	add.s32 	%r11, %r10, %r9;
	st.shared.f32 	[%r11], %f1;
	bar.sync 	0;
	mov.u32 	%r3, %ntid.x;
	setp.lt.u32 	%p1, %r3, 2;
	@%p1 bra 	$L__BB0_5;
	mov.b32 	%r19, 1;
$L__BB0_2:
	shl.b32 	%r5, %r19, 1;
	mul.lo.s32 	%r6, %r5, %r1;
	setp.ge.u32 	%p2, %r6, %r3;
	@%p2 bra 	$L__BB0_4;
	add.s32 	%r13, %r6, %r19;
	shl.b32 	%r14, %r13, 2;
	add.s32 	%r16, %r10, %r14;
	ld.shared.f32 	%f2, [%r16];
	shl.b32 	%r17, %r6, 2;
	add.s32 	%r18, %r10, %r17;
	ld.shared.f32 	%f3, [%r18];
	add.f32 	%f4, %f2, %f3;
	st.shared.f32 	[%r18], %f4;
$L__BB0_4:
	bar.sync 	0;
	setp.lt.u32 	%p3, %r5, %r3;
	mov.u32 	%r19, %r5;
	@%p3 bra 	$L__BB0_2;
$L__BB0_5:
	setp.ne.s32 	%p4, %r1, 0;
	@%p4 bra 	$L__BB0_7;
	ld.shared.f32 	%f5, [_ZZ9reduce_v1ILi256EEvPfS0_E4smem];
	cvta.to.global.u64 	%rd6, %rd1;
	mul.wide.u32 	%rd7, %r2, 4;
	add.s64 	%rd8, %rd6, %rd7;
	st.global.f32 	[%rd8], %f5;
$L__BB0_7:
	ret;

}


// ===== COMPILED SASS (sm_100) =====

	.target	sm_100

	.elftype	@"ET_EXEC"


//--------------------- .note.nv.tkinfo           --------------------------
	.section	.note.nv.tkinfo,"",@"SHT_NOTE"
	.sectionflags	@"SHF_NOTE_NV_TKINFO"
	.tkinfo
        /*0018*/ 	.word	0x00000002
        /*0030*/ 	.string	""
        /*0030*/ 	.string	"ptxas"
        /*0030*/ 	.string	"Cuda compilation tools, release 13.0, V13.0.88"
        /*0030*/ 	.string	"Build cuda_13.0.r13.0/compiler.36424714_0"
        /*0030*/ 	.string	"-arch sm_100 -m 64 "



//--------------------- .note.nv.cuinfo           --------------------------
	.section	.note.nv.cuinfo,"",@"SHT_NOTE"
	.sectionflags	@"SHF_NOTE_NV_CUINFO"
        /*0018*/ 	.short	0x0002
        /*001a*/ 	.short	0x0064
        /*001c*/ 	.short	0x0082
	.zero		2


//--------------------- .nv.info                  --------------------------
	.section	.nv.info,"",@"SHT_CUDA_INFO"
	.align	4


	//----- nvinfo : EIATTR_REGCOUNT
	.align		4
        /*0000*/ 	.byte	0x04, 0x2f
        /*0002*/ 	.short	(.L_1 - .L_0)
	.align		4
.L_0:
        /*0004*/ 	.word	index@(_Z9reduce_v1ILi256EEvPfS0_)
        /*0008*/ 	.word	0x0000000a


	//----- nvinfo : EIATTR_FRAME_SIZE
	.align		4
.L_1:
        /*000c*/ 	.byte	0x04, 0x11
        /*000e*/ 	.short	(.L_3 - .L_2)
	.align		4
.L_2:
        /*0010*/ 	.word	index@(_Z9reduce_v1ILi256EEvPfS0_)
        /*0014*/ 	.word	0x00000000


	//----- nvinfo : EIATTR_MIN_STACK_SIZE
	.align		4
.L_3:
        /*0018*/ 	.byte	0x04, 0x12
        /*001a*/ 	.short	(.L_5 - .L_4)
	.align		4
.L_4:
        /*001c*/ 	.word	index@(_Z9reduce_v1ILi256EEvPfS0_)
        /*0020*/ 	.word	0x00000000
.L_5:


//--------------------- .nv.compat                --------------------------
	.section	.nv.compat,"",@"SHT_CUDA_COMPAT_INFO"
	.align	4
        /*0000*/ 	.byte	0x02, 0x09, 0x00, 0x00, 0x02, 0x02, 0x01, 0x00, 0x02, 0x05, 0x05, 0x00, 0x03, 0x07, 0x01, 0x01
        /*0010*/ 	.byte	0x02, 0x03, 0x00, 0x00, 0x02, 0x06, 0x01, 0x00, 0x04, 0x0b, 0x08, 0x00, 0x09, 0x00, 0x00, 0x00
        /*0020*/ 	.byte	0x00, 0x00, 0x00, 0x00


//--------------------- .nv.info._Z9reduce_v1ILi256EEvPfS0_ --------------------------
	.section	.nv.info._Z9reduce_v1ILi256EEvPfS0_,"",@"SHT_CUDA_INFO"
	.sectionflags	@""
	.align	4


	//----- nvinfo : EIATTR_CUDA_API_VERSION
	.align		4
        /*0000*/ 	.byte	0x04, 0x37
        /*0002*/ 	.short	(.L_7 - .L_6)
.L_6:
        /*0004*/ 	.word	0x00000082


	//----- nvinfo : EIATTR_KPARAM_INFO
	.align		4
.L_7:
        /*0008*/ 	.byte	0x04, 0x17
        /*000a*/ 	.short	(.L_9 - .L_8)
.L_8:
        /*000c*/ 	.word	0x00000000
        /*0010*/ 	.short	0x0001
        /*0012*/ 	.short	0x0008
        /*0014*/ 	.byte	0x00, 0xf5, 0x21, 0x00


	//----- nvinfo : EIATTR_KPARAM_INFO
	.align		4
.L_9:
        /*0018*/ 	.byte	0x04, 0x17
        /*001a*/ 	.short	(.L_11 - .L_10)
.L_10:
        /*001c*/ 	.word	0x00000000
        /*0020*/ 	.short	0x0000
        /*0022*/ 	.short	0x0000
        /*0024*/ 	.byte	0x00, 0xf5, 0x21, 0x00


	//----- nvinfo : EIATTR_SPARSE_MMA_MASK
	.align		4
.L_11:
        /*0028*/ 	.byte	0x03, 0x50
        /*002a*/ 	.short	0x0000


	//----- nvinfo : EIATTR_MAXREG_COUNT
	.align		4
        /*002c*/ 	.byte	0x03, 0x1b
        /*002e*/ 	.short	0x00ff


	//----- nvinfo : EIATTR_NUM_BARRIERS
	.align		4
        /*0030*/ 	.byte	0x02, 0x4c
        /*0032*/ 	.byte	0x01
	.zero		1


	//----- nvinfo : EIATTR_MERCURY_ISA_VERSION
	.align		4
        /*0034*/ 	.byte	0x03, 0x5f
        /*0036*/ 	.short	0x0101


	//----- nvinfo : EIATTR_VRC_CTA_INIT_COUNT
	.align		4
        /*0038*/ 	.byte	0x02, 0x4a
	.zero		1
	.zero		1


	//----- nvinfo : EIATTR_EXIT_INSTR_OFFSETS
	.align		4
        /*003c*/ 	.byte	0x04, 0x1c
        /*003e*/ 	.short	(.L_13 - .L_12)


	//   ....[0]....
.L_12:
        /*0040*/ 	.word	0x00000210


	//   ....[1]....
        /*0044*/ 	.word	0x00000290


	//----- nvinfo : EIATTR_CBANK_PARAM_SIZE
	.align		4
.L_13:
        /*0048*/ 	.byte	0x03, 0x19
        /*004a*/ 	.short	0x0010


	//----- nvinfo : EIATTR_PARAM_CBANK
	.align		4
        /*004c*/ 	.byte	0x04, 0x0a
        /*004e*/ 	.short	(.L_15 - .L_14)
	.align		4
.L_14:
        /*0050*/ 	.word	index@(.nv.constant0._Z9reduce_v1ILi256EEvPfS0_)
        /*0054*/ 	.short	0x0380
        /*0056*/ 	.short	0x0010


	//----- nvinfo : EIATTR_SW_WAR
	.align		4
.L_15:
        /*0058*/ 	.byte	0x04, 0x36
        /*005a*/ 	.short	(.L_17 - .L_16)
.L_16:
        /*005c*/ 	.word	0x00000008
.L_17:


//--------------------- .nv.callgraph             --------------------------
	.section	.nv.callgraph,"",@"SHT_CUDA_CALLGRAPH"
	.align	4
	.sectionentsize	8
	.align		4
        /*0000*/ 	.word	0x00000000
	.align		4
        /*0004*/ 	.word	0xffffffff
	.align		4
        /*0008*/ 	.word	0x00000000
	.align		4
        /*000c*/ 	.word	0xfffffffe
	.align		4
        /*0010*/ 	.word	0x00000000
	.align		4
        /*0014*/ 	.word	0xfffffffd
	.align		4
        /*0018*/ 	.word	0x00000000
	.align		4
        /*001c*/ 	.word	0xfffffffc


//--------------------- .text._Z9reduce_v1ILi256EEvPfS0_ --------------------------
	.section	.text._Z9reduce_v1ILi256EEvPfS0_,"ax",@progbits
	.align	128
        .global         _Z9reduce_v1ILi256EEvPfS0_
        .type           _Z9reduce_v1ILi256EEvPfS0_,@function
        .size           _Z9reduce_v1ILi256EEvPfS0_,(.L_x_3 - _Z9reduce_v1ILi256EEvPfS0_)
        .other          _Z9reduce_v1ILi256EEvPfS0_,@"STO_CUDA_ENTRY STV_DEFAULT"
_Z9reduce_v1ILi256EEvPfS0_:
.text._Z9reduce_v1ILi256EEvPfS0_:
[----:B------:R-:W-:Y:S01]  /*0000*/  LDC R1, c[0x0][0x37c] ;  /* 0x0000df00ff017b82 */ /* 0x000fe20000000800 */
[----:B------:R-:W0:Y:S07]  /*0010*/  S2R R4, SR_TID.X ;  /* 0x0000000000047919 */ /* 0x000e2e0000002100 */
[----:B------:R-:W1:Y:S01]  /*0020*/  LDC.64 R2, c[0x0][0x380] ;  /* 0x0000e000ff027b82 */ /* 0x000e620000000a00 */
[----:B------:R-:W2:Y:S01]  /*0030*/  LDCU.64 UR8, c[0x0][0x358] ;  /* 0x00006b00ff0877ac */ /* 0x000ea20008000a00 */
[----:B------:R-:W0:Y:S02]  /*0040*/  S2R R7, SR_CTAID.X ;  /* 0x0000000000077919 */ /* 0x000e240000002500 */
[----:B0-----:R-:W-:-:S04]  /*0050*/  IMAD R5, R7, 0x100, R4 ;  /* 0x0000010007057824 */ /* 0x001fc800078e0204 */
[----:B-1----:R-:W-:-:S06]  /*0060*/  IMAD.WIDE.U32 R2, R5, 0x4, R2 ;  /* 0x0000000405027825 */ /* 0x002fcc00078e0002 */
[----:B--2---:R-:W2:Y:S01]  /*0070*/  LDG.E R2, desc[UR8][R2.64] ;  /* 0x0000000802027981 */ /* 0x004ea2000c1e1900 */
[----:B------:R-:W0:Y:S01]  /*0080*/  S2UR UR5, SR_CgaCtaId ;  /* 0x00000000000579c3 */ /* 0x000e220000008800 */
[----:B------:R-:W-:Y:S01]  /*0090*/  UMOV UR4, 0x400 ;  /* 0x0000040000047882 */ /* 0x000fe20000000000 */
[----:B------:R-:W1:Y:S01]  /*00a0*/  LDCU UR7, c[0x0][0x360] ;  /* 0x00006c00ff0777ac */ /* 0x000e620008000800 */
[----:B------:R-:W-:Y:S01]  /*00b0*/  ISETP.NE.AND P1, PT, R4, RZ, PT ;  /* 0x000000ff0400720c */ /* 0x000fe20003f25270 */
[----:B-1----:R-:W-:Y:S02]  /*00c0*/  UISETP.GE.U32.AND UP0, UPT, UR7, 0x2, UPT ;  /* 0x000000020700788c */ /* 0x002fe4000bf06070 */
[----:B0-----:R-:W-:-:S06]  /*00d0*/  ULEA UR4, UR5, UR4, 0x18 ;  /* 0x0000000405047291 */ /* 0x001fcc000f8ec0ff */
[----:B------:R-:W-:-:S05]  /*00e0*/  LEA R5, R4, UR4, 0x2 ;  /* 0x0000000404057c11 */ /* 0x000fca000f8e10ff */
[----:B--2---:R0:W-:Y:S01]  /*00f0*/  STS [R5], R2 ;  /* 0x0000000205007388 */ /* 0x0041e20000000800 */
[----:B------:R-:W-:Y:S06]  /*0100*/  BAR.SYNC.DEFER_BLOCKING 0x0 ;  /* 0x0000000000007b1d */ /* 0x000fec0000010000 */
[----:B------:R-:W-:Y:S05]  /*0110*/  BRA.U !UP0, `(.L_x_0) ;  /* 0x00000001083c7547 */ /* 0x000fea000b800000 */
[----:B------:R-:W-:-:S05]  /*0120*/  UMOV UR5, 0x1 ;  /* 0x0000000100057882 */ /* 0x000fca0000000000 */
.L_x_1:
[----:B------:R-:W-:-:S04]  /*0130*/  USHF.L.U32 UR6, UR5, 0x1, URZ ;  /* 0x0000000105067899 */ /* 0x000fc800080006ff */
[----:B------:R-:W-:Y:S02]  /*0140*/  UISETP.GE.U32.AND UP0, UPT, UR6, UR7, UPT ;  /* 0x000000070600728c */ /* 0x000fe4000bf06070 */
[----:B01----:R-:W-:-:S05]  /*0150*/  IMAD R2, R4, UR6, RZ ;  /* 0x0000000604027c24 */ /* 0x003fca000f8e02ff */
[----:B------:R-:W-:-:S13]  /*0160*/  ISETP.GE.U32.AND P0, PT, R2, UR7, PT ;  /* 0x0000000702007c0c */ /* 0x000fda000bf06070 */
[C---:B------:R-:W-:Y:S01]  /*0170*/  @!P0 IADD3 R0, PT, PT, R2.reuse, UR5, RZ ;  /* 0x0000000502008c10 */ /* 0x040fe2000fffe0ff */
[----:B------:R-:W-:Y:S01]  /*0180*/  UMOV UR5, UR6 ;  /* 0x0000000600057c82 */ /* 0x000fe20008000000 */
[----:B------:R-:W-:Y:S02]  /*0190*/  @!P0 LEA R2, R2, UR4, 0x2 ;  /* 0x0000000402028c11 */ /* 0x000fe4000f8e10ff */
[----:B------:R-:W-:-:S03]  /*01a0*/  @!P0 LEA R0, R0, UR4, 0x2 ;  /* 0x0000000400008c11 */ /* 0x000fc6000f8e10ff */
[----:B------:R-:W-:Y:S04]  /*01b0*/  @!P0 LDS R3, [R2] ;  /* 0x0000000002038984 */ /* 0x000fe80000000800 */
[----:B------:R-:W0:Y:S02]  /*01c0*/  @!P0 LDS R0, [R0] ;  /* 0x0000000000008984 */ /* 0x000e240000000800 */
[----:B0-----:R-:W-:-:S05]  /*01d0*/  @!P0 FADD R3, R0, R3 ;  /* 0x0000000300038221 */ /* 0x001fca0000000000 */
[----:B------:R1:W-:Y:S01]  /*01e0*/  @!P0 STS [R2], R3 ;  /* 0x0000000302008388 */ /* 0x0003e20000000800 */
[----:B------:R-:W-:Y:S06]  /*01f0*/  BAR.SYNC.DEFER_BLOCKING 0x0 ;  /* 0x0000000000007b1d */ /* 0x000fec0000010000 */
[----:B------:R-:W-:Y:S05]  /*0200*/  BRA.U !UP0, `(.L_x_1) ;  /* 0xfffffffd08c87547 */ /* 0x000fea000b83ffff */
.L_x_0:
[----:B------:R-:W-:Y:S05]  /*0210*/  @P1 EXIT ;  /* 0x000000000000194d */ /* 0x000fea0003800000 */
[----:B------:R-:W2:Y:S01]  /*0220*/  S2UR UR5, SR_CgaCtaId ;  /* 0x00000000000579c3 */ /* 0x000ea20000008800 */
[----:B------:R-:W-:-:S07]  /*0230*/  UMOV UR4, 0x400 ;  /* 0x0000040000047882 */ /* 0x000fce0000000000 */
[----:B01----:R-:W0:Y:S01]  /*0240*/  LDC.64 R2, c[0x0][0x388] ;  /* 0x0000e200ff027b82 */ /* 0x003e220000000a00 */
[----:B--2---:R-:W-:Y:S01]  /*0250*/  ULEA UR4, UR5, UR4, 0x18 ;  /* 0x0000000405047291 */ /* 0x004fe2000f8ec0ff */
[----:B0-----:R-:W-:-:S08]  /*0260*/  IMAD.WIDE.U32 R2, R7, 0x4, R2 ;  /* 0x0000000407027825 */ /* 0x001fd000078e0002 */
[----:B------:R-:W0:Y:S04]  /*0270*/  LDS R5, [UR4] ;  /* 0x00000004ff057984 */ /* 0x000e280008000800 */
[----:B0-----:R-:W-:Y:S01]  /*0280*/  STG.E desc[UR8][R2.64], R5 ;  /* 0x0000000502007986 */ /* 0x001fe2000c101908 */
[----:B------:R-:W-:Y:S05]  /*0290*/  EXIT ;  /* 0x000000000000794d */ /* 0x000fea0003800000 */
.L_x_2:
[----:B------:R-:W-:-:S00]  /*02a0*/  BRA `(.L_x_2) ;  /* 0xfffffffc00fc7947 */ /* 0x000fc0000383ffff */
[----:B------:R-:W-:-:S00]  /*02b0*/  NOP ;  /* 0x0000000000007918 */ /* 0x000fc00000000000 */
        /* <DEDUP_REMOVED lines=12> */
.L_x_3:


//--------------------- .nv.shared._Z9reduce_v1ILi256EEvPfS0_ --------------------------
	.section	.nv.shared._Z9reduce_v1ILi256EEvPfS0_,"aw",@nobits
	.sectionflags	@""
	.align	4
.nv.shared._Z9reduce_v1ILi256EEvPfS0_:
	.zero		2048


//--------------------- .nv.shared.reserved.0     --------------------------
	.section	.nv.shared.reserved.0,"aw",@nobits
	.weak		__nv_reservedSMEM_offset_0_alias
	.size		__nv_reservedSMEM_offset_0_alias, 0, 64
	.other		__nv_reservedSMEM_offset_0_alias,@"STO_CUDA_RESERVED_SHARED STV_DEFAULT"
__nv_reservedSMEM_offset_0_alias:
	.zero		0
	.zero		64


//--------------------- .nv.constant0._Z9reduce_v1ILi256EEvPfS0_ --------------------------
	.section	.nv.constant0._Z9reduce_v1ILi256EEvPfS0_,"a",@progbits
	.sectionflags	@""
	.align	4
.nv.constant0._Z9reduce_v1ILi256EEvPfS0_:
	.zero		912


//--------------------- SYMBOLS --------------------------

	.type		.nv.reservedSmem.offset0,@object
	.size		.nv.reservedSmem.offset0,0x4
	.type		.nv.reservedSmem.cap,@object
	.size		.nv.reservedSmem.cap,0x4
